//
// Generated by NVIDIA NVVM Compiler
//
// Compiler Build ID: CL-36424714
// Cuda compilation tools, release 13.0, V13.0.88
// Based on NVVM 20.0.0
//

.version 9.0
.target sm_100
.address_size 64

	// .globl	_Z7reduce0PfS_
// _ZZ7reduce0PfS_E5sdata has been demoted

.visible .entry _Z7reduce0PfS_(
	.param .u64 .ptr .align 1 _Z7reduce0PfS__param_0,
	.param .u64 .ptr .align 1 _Z7reduce0PfS__param_1
)
{
	.reg .pred 	%p<5>;
	.reg .b32 	%r<16>;
	.reg .b32 	%f<6>;
	.reg .b64 	%rd<9>;
	// demoted variable
	.shared .align 4 .b8 _ZZ7reduce0PfS_E5sdata[1024];
	ld.param.u64 	%rd2, [_Z7reduce0PfS__param_0];
	ld.param.u64 	%rd1, [_Z7reduce0PfS__param_1];
	cvta.to.global.u64 	%rd3, %rd2;
	mov.u32 	%r1, %ctaid.x;
	mov.u32 	%r2, %ntid.x;
	mov.u32 	%r3, %tid.x;
	mad.lo.s32 	%r7, %r1, %r2, %r3;
	mul.wide.u32 	%rd4, %r7, 4;
	add.s64 	%rd5, %rd3, %rd4;
	ld.global.f32 	%f1, [%rd5];
	shl.b32 	%r8, %r3, 2;
	mov.u32 	%r9, _ZZ7reduce0PfS_E5sdata;
	add.s32 	%r4, %r9, %r8;
	st.shared.f32 	[%r4], %f1;
	bar.sync 	0;
	setp.lt.u32 	%p1, %r2, 2;
	@%p1 bra 	$L__BB0_5;
	mov.b32 	%r15, 1;
$L__BB0_2:
	shl.b32 	%r6, %r15, 1;
	add.s32 	%r11, %r6, -1;
	and.b32  	%r12, %r11, %r3;
	setp.ne.s32 	%p2, %r12, 0;
	@%p2 bra 	$L__BB0_4;
	shl.b32 	%r13, %r15, 2;
	add.s32 	%r14, %r4, %r13;
	ld.shared.f32 	%f2, [%r14];
	ld.shared.f32 	%f3, [%r4];
	add.f32 	%f4, %f2, %f3;
	st.shared.f32 	[%r4], %f4;
$L__BB0_4:
	bar.sync 	0;
	setp.lt.u32 	%p3, %r6, %r2;
	mov.u32 	%r15, %r6;
	@%p3 bra 	$L__BB0_2;
$L__BB0_5:
	setp.ne.s32 	%p4, %r3, 0;
	@%p4 bra 	$L__BB0_7;
	ld.shared.f32 	%f5, [_ZZ7reduce0PfS_E5sdata];
	cvta.to.global.u64 	%rd6, %rd1;
	mul.wide.u32 	%rd7, %r1, 4;
	add.s64 	%rd8, %rd6, %rd7;
	st.global.f32 	[%rd8], %f5;
$L__BB0_7:
	ret;

}


// ===== COMPILED SASS (sm_100) =====

	.target	sm_100

	.elftype	@"ET_EXEC"


//--------------------- .note.nv.tkinfo           --------------------------
	.section	.note.nv.tkinfo,"",@"SHT_NOTE"
	.sectionflags	@"SHF_NOTE_NV_TKINFO"
	.tkinfo
        /*0018*/ 	.word	0x00000002
        /*0030*/ 	.string	""
        /*0030*/ 	.string	"ptxas"
        /*0030*/ 	.string	"Cuda compilation tools, release 13.0, V13.0.88"
        /*0030*/ 	.string	"Build cuda_13.0.r13.0/compiler.36424714_0"
        /*0030*/ 	.string	"-arch sm_100 -m 64 "



//--------------------- .note.nv.cuinfo           --------------------------
	.section	.note.nv.cuinfo,"",@"SHT_NOTE"
	.sectionflags	@"SHF_NOTE_NV_CUINFO"
        /*0018*/ 	.short	0x0002
        /*001a*/ 	.short	0x0064
        /*001c*/ 	.short	0x0082
	.zero		2


//--------------------- .nv.info                  --------------------------
	.section	.nv.info,"",@"SHT_CUDA_INFO"
	.align	4


	//----- nvinfo : EIATTR_REGCOUNT
	.align		4
        /*0000*/ 	.byte	0x04, 0x2f
        /*0002*/ 	.short	(.L_1 - .L_0)
	.align		4
.L_0:
        /*0004*/ 	.word	index@(_Z7reduce0PfS_)
        /*0008*/ 	.word	0x0000000b


	//----- nvinfo : EIATTR_FRAME_SIZE
	.align		4
.L_1:
        /*000c*/ 	.byte	0x04, 0x11
        /*000e*/ 	.short	(.L_3 - .L_2)
	.align		4
.L_2:
        /*0010*/ 	.word	index@(_Z7reduce0PfS_)
        /*0014*/ 	.word	0x00000000


	//----- nvinfo : EIATTR_MIN_STACK_SIZE
	.align		4
.L_3:
        /*0018*/ 	.byte	0x04, 0x12
        /*001a*/ 	.short	(.L_5 - .L_4)
	.align		4
.L_4:
        /*001c*/ 	.word	index@(_Z7reduce0PfS_)
        /*0020*/ 	.word	0x00000000
.L_5:


//--------------------- .nv.compat                --------------------------
	.section	.nv.compat,"",@"SHT_CUDA_COMPAT_INFO"
	.align	4
        /*0000*/ 	.byte	0x02, 0x09, 0x00, 0x00, 0x02, 0x02, 0x01, 0x00, 0x02, 0x05, 0x05, 0x00, 0x03, 0x07, 0x01, 0x01
        /*0010*/ 	.byte	0x02, 0x03, 0x00, 0x00, 0x02, 0x06, 0x01, 0x00, 0x04, 0x0b, 0x08, 0x00, 0x09, 0x00, 0x00, 0x00
        /*0020*/ 	.byte	0x00, 0x00, 0x00, 0x00


//--------------------- .nv.info._Z7reduce0PfS_   --------------------------
	.section	.nv.info._Z7reduce0PfS_,"",@"SHT_CUDA_INFO"
	.sectionflags	@""
	.align	4


	//----- nvinfo : EIATTR_CUDA_API_VERSION
	.align		4
        /*0000*/ 	.byte	0x04, 0x37
        /*0002*/ 	.short	(.L_7 - .L_6)
.L_6:
        /*0004*/ 	.word	0x00000082


	//----- nvinfo : EIATTR_KPARAM_INFO
	.align		4
.L_7:
        /*0008*/ 	.byte	0x04, 0x17
        /*000a*/ 	.short	(.L_9 - .L_8)
.L_8:
        /*000c*/ 	.word	0x00000000
        /*0010*/ 	.short	0x0001
        /*0012*/ 	.short	0x0008
        /*0014*/ 	.byte	0x00, 0xf5, 0x21, 0x00


	//----- nvinfo : EIATTR_KPARAM_INFO
	.align		4
.L_9:
        /*0018*/ 	.byte	0x04, 0x17
        /*001a*/ 	.short	(.L_11 - .L_10)
.L_10:
        /*001c*/ 	.word	0x00000000
        /*0020*/ 	.short	0x0000
        /*0022*/ 	.short	0x0000
        /*0024*/ 	.byte	0x00, 0xf5, 0x21, 0x00


	//----- nvinfo : EIATTR_SPARSE_MMA_MASK
	.align		4
.L_11:
        /*0028*/ 	.byte	0x03, 0x50
        /*002a*/ 	.short	0x0000


	//----- nvinfo : EIATTR_MAXREG_COUNT
	.align		4
        /*002c*/ 	.byte	0x03, 0x1b
        /*002e*/ 	.short	0x00ff


	//----- nvinfo : EIATTR_NUM_BARRIERS
	.align		4
        /*0030*/ 	.byte	0x02, 0x4c
        /*0032*/ 	.byte	0x01
	.zero		1


	//----- nvinfo : EIATTR_MERCURY_ISA_VERSION
	.align		4
        /*0034*/ 	.byte	0x03, 0x5f
        /*0036*/ 	.short	0x0101


	//----- nvinfo : EIATTR_VRC_CTA_INIT_COUNT
	.align		4
        /*0038*/ 	.byte	0x02, 0x4a
	.zero		1
	.zero		1


	//----- nvinfo : EIATTR_EXIT_INSTR_OFFSETS
	.align		4
        /*003c*/ 	.byte	0x04, 0x1c
        /*003e*/ 	.short	(.L_13 - .L_12)


	//   ....[0]....
.L_12:
        /*0040*/ 	.word	0x000001f0


	//   ....[1]....
        /*0044*/ 	.word	0x00000270


	//----- nvinfo : EIATTR_CBANK_PARAM_SIZE
	.align		4
.L_13:
        /*0048*/ 	.byte	0x03, 0x19
        /*004a*/ 	.short	0x0010


	//----- nvinfo : EIATTR_PARAM_CBANK
	.align		4
        /*004c*/ 	.byte	0x04, 0x0a
        /*004e*/ 	.short	(.L_15 - .L_14)
	.align		4
.L_14:
        /*0050*/ 	.word	index@(.nv.constant0._Z7reduce0PfS_)
        /*0054*/ 	.short	0x0380
        /*0056*/ 	.short	0x0010


	//----- nvinfo : EIATTR_SW_WAR
	.align		4
.L_15:
        /*0058*/ 	.byte	0x04, 0x36
        /*005a*/ 	.short	(.L_17 - .L_16)
.L_16:
        /*005c*/ 	.word	0x00000008
.L_17:


//--------------------- .nv.callgraph             --------------------------
	.section	.nv.callgraph,"",@"SHT_CUDA_CALLGRAPH"
	.align	4
	.sectionentsize	8
	.align		4
        /*0000*/ 	.word	0x00000000
	.align		4
        /*0004*/ 	.word	0xffffffff
	.align		4
        /*0008*/ 	.word	0x00000000
	.align		4
        /*000c*/ 	.word	0xfffffffe
	.align		4
        /*0010*/ 	.word	0x00000000
	.align		4
        /*0014*/ 	.word	0xfffffffd
	.align		4
        /*0018*/ 	.word	0x00000000
	.align		4
        /*001c*/ 	.word	0xfffffffc


//--------------------- .text._Z7reduce0PfS_      --------------------------
	.section	.text._Z7reduce0PfS_,"ax",@progbits
	.align	128
        .global         _Z7reduce0PfS_
        .type           _Z7reduce0PfS_,@function
        .size           _Z7reduce0PfS_,(.L_x_3 - _Z7reduce0PfS_)
        .other          _Z7reduce0PfS_,@"STO_CUDA_ENTRY STV_DEFAULT"
_Z7reduce0PfS_:
.text._Z7reduce0PfS_:
[----:B------:R-:W-:Y:S01]  /*0000*/  LDC R1, c[0x0][0x37c] ;  /* 0x0000df00ff017b82 */ /* 0x000fe20000000800 */
[----:B------:R-:W0:Y:S07]  /*0010*/  S2R R7, SR_CTAID.X ;  /* 0x0000000000077919 */ /* 0x000e2e0000002500 */
[----:B------:R-:W1:Y:S01]  /*0020*/  LDC.64 R2, c[0x0][0x380] ;  /* 0x0000e000ff027b82 */ /* 0x000e620000000a00 */
[----:B------:R-:W0:Y:S01]  /*0030*/  LDCU UR8, c[0x0][0x360] ;  /* 0x00006c00ff0877ac */ /* 0x000e220008000800 */
[----:B------:R-:W0:Y:S01]  /*0040*/  S2R R6, SR_TID.X ;  /* 0x0000000000067919 */ /* 0x000e220000002100 */
[----:B------:R-:W2:Y:S01]  /*0050*/  LDCU.64 UR6, c[0x0][0x358] ;  /* 0x00006b00ff0677ac */ /* 0x000ea20008000a00 */
[----:B0-----:R-:W-:-:S04]  /*0060*/  IMAD R5, R7, UR8, R6 ;  /* 0x0000000807057c24 */ /* 0x001fc8000f8e0206 */
[----:B-1----:R-:W-:-:S06]  /*0070*/  IMAD.WIDE.U32 R2, R5, 0x4, R2 ;  /* 0x0000000405027825 */ /* 0x002fcc00078e0002 */
[----:B--2---:R-:W2:Y:S01]  /*0080*/  LDG.E R2, desc[UR6][R2.64] ;  /* 0x0000000602027981 */ /* 0x004ea2000c1e1900 */
[----:B------:R-:W0:Y:S01]  /*0090*/  S2UR UR5, SR_CgaCtaId ;  /* 0x00000000000579c3 */ /* 0x000e220000008800 */
[----:B------:R-:W-:Y:S01]  /*00a0*/  UMOV UR4, 0x400 ;  /* 0x0000040000047882 */ /* 0x000fe20000000000 */
[----:B------:R-:W-:Y:S01]  /*00b0*/  UISETP.GE.U32.AND UP0, UPT, UR8, 0x2, UPT ;  /* 0x000000020800788c */ /* 0x000fe2000bf06070 */
[----:B------:R-:W-:Y:S01]  /*00c0*/  ISETP.NE.AND P0, PT, R6, RZ, PT ;  /* 0x000000ff0600720c */ /* 0x000fe20003f05270 */
[----:B0-----:R-:W-:-:S06]  /*00d0*/  ULEA UR4, UR5, UR4, 0x18 ;  /* 0x0000000405047291 */ /* 0x001fcc000f8ec0ff */
[----:B------:R-:W-:-:S05]  /*00e0*/  LEA R5, R6, UR4, 0x2 ;  /* 0x0000000406057c11 */ /* 0x000fca000f8e10ff */
[----:B--2---:R0:W-:Y:S01]  /*00f0*/  STS [R5], R2 ;  /* 0x0000000205007388 */ /* 0x0041e20000000800 */
[----:B------:R-:W-:Y:S06]  /*0100*/  BAR.SYNC.DEFER_BLOCKING 0x0 ;  /* 0x0000000000007b1d */ /* 0x000fec0000010000 */
[----:B------:R-:W-:Y:S05]  /*0110*/  BRA.U !UP0, `(.L_x_0) ;  /* 0x0000000108347547 */ /* 0x000fea000b800000 */
[----:B------:R-:W-:-:S07]  /*0120*/  HFMA2 R0, -RZ, RZ, 0, 5.9604644775390625e-08 ;  /* 0x00000001ff007431 */ /* 0x000fce00000001ff */
.L_x_1:
[----:B------:R-:W-:-:S05]  /*0130*/  SHF.L.U32 R8, R0, 0x1, RZ ;  /* 0x0000000100087819 */ /* 0x000fca00000006ff */
[----:B0-----:R-:W-:-:S05]  /*0140*/  VIADD R2, R8, 0xffffffff ;  /* 0xffffffff08027836 */ /* 0x001fca0000000000 */
[----:B------:R-:W-:-:S13]  /*0150*/  LOP3.LUT P1, RZ, R2, R6, RZ, 0xc0, !PT ;  /* 0x0000000602ff7212 */ /* 0x000fda000782c0ff */
[----:B------:R-:W-:Y:S01]  /*0160*/  @!P1 LEA R2, R0, R5, 0x2 ;  /* 0x0000000500029211 */ /* 0x000fe200078e10ff */
[----:B------:R-:W-:Y:S01]  /*0170*/  @!P1 LDS R3, [R5] ;  /* 0x0000000005039984 */ /* 0x000fe20000000800 */
[----:B------:R-:W-:-:S04]  /*0180*/  IMAD.MOV.U32 R0, RZ, RZ, R8 ;  /* 0x000000ffff007224 */ /* 0x000fc800078e0008 */
[----:B------:R-:W0:Y:S02]  /*0190*/  @!P1 LDS R2, [R2] ;  /* 0x0000000002029984 */ /* 0x000e240000000800 */
[----:B0-----:R-:W-:-:S05]  /*01a0*/  @!P1 FADD R4, R2, R3 ;  /* 0x0000000302049221 */ /* 0x001fca0000000000 */
[----:B------:R1:W-:Y:S01]  /*01b0*/  @!P1 STS [R5], R4 ;  /* 0x0000000405009388 */ /* 0x0003e20000000800 */
[----:B------:R-:W-:Y:S01]  /*01c0*/  BAR.SYNC.DEFER_BLOCKING 0x0 ;  /* 0x0000000000007b1d */ /* 0x000fe20000010000 */
[----:B------:R-:W-:-:S13]  /*01d0*/  ISETP.GE.U32.AND P1, PT, R8, UR8, PT ;  /* 0x0000000808007c0c */ /* 0x000fda000bf26070 */
[----:B-1----:R-:W-:Y:S05]  /*01e0*/  @!P1 BRA `(.L_x_1) ;  /* 0xfffffffc00d09947 */ /* 0x002fea000383ffff */
.L_x_0:
[----:B------:R-:W-:Y:S05]  /*01f0*/  @P0 EXIT ;  /* 0x000000000000094d */ /* 0x000fea0003800000 */
[----:B------:R-:W1:Y:S01]  /*0200*/  S2UR UR5, SR_CgaCtaId ;  /* 0x00000000000579c3 */ /* 0x000e620000008800 */
[----:B------:R-:W-:-:S07]  /*0210*/  UMOV UR4, 0x400 ;  /* 0x0000040000047882 */ /* 0x000fce0000000000 */
[----:B0-----:R-:W0:Y:S01]  /*0220*/  LDC.64 R2, c[0x0][0x388] ;  /* 0x0000e200ff027b82 */ /* 0x001e220000000a00 */
[----:B-1----:R-:W-:Y:S01]  /*0230*/  ULEA UR4, UR5, UR4, 0x18 ;  /* 0x0000000405047291 */ /* 0x002fe2000f8ec0ff */
[----:B0-----:R-:W-:-:S08]  /*0240*/  IMAD.WIDE.U32 R2, R7, 0x4, R2 ;  /* 0x0000000407027825 */ /* 0x001fd000078e0002 */
[----:B------:R-:W0:Y:S04]  /*0250*/  LDS R5, [UR4] ;  /* 0x00000004ff057984 */ /* 0x000e280008000800 */
[----:B0-----:R-:W-:Y:S01]  /*0260*/  STG.E desc[UR6][R2.64], R5 ;  /* 0x0000000502007986 */ /* 0x001fe2000c101906 */
[----:B------:R-:W-:Y:S05]  /*0270*/  EXIT ;  /* 0x000000000000794d */ /* 0x000fea0003800000 */
.L_x_2:
[----:B------:R-:W-:-:S00]  /*0280*/  BRA `(.L_x_2) ;  /* 0xfffffffc00fc7947 */ /* 0x000fc0000383ffff */
[----:B------:R-:W-:-:S00]  /*0290*/  NOP ;  /* 0x0000000000007918 */ /* 0x000fc00000000000 */
        /* <DEDUP_REMOVED lines=14> */
.L_x_3:


//--------------------- .nv.shared._Z7reduce0PfS_ --------------------------
	.section	.nv.shared._Z7reduce0PfS_,"aw",@nobits
	.sectionflags	@""
	.align	4
.nv.shared._Z7reduce0PfS_:
	.zero		2048


//--------------------- .nv.shared.reserved.0     --------------------------
	.section	.nv.shared.reserved.0,"aw",@nobits
	.weak		__nv_reservedSMEM_offset_0_alias
	.size		__nv_reservedSMEM_offset_0_alias, 0, 64
	.other		__nv_reservedSMEM_offset_0_alias,@"STO_CUDA_RESERVED_SHARED STV_DEFAULT"
__nv_reservedSMEM_offset_0_alias:
	.zero		0
	.zero		64


//--------------------- .nv.constant0._Z7reduce0PfS_ --------------------------
	.section	.nv.constant0._Z7reduce0PfS_,"a",@progbits
	.sectionflags	@""
	.align	4
.nv.constant0._Z7reduce0PfS_:
	.zero		912


//--------------------- SYMBOLS --------------------------

	.type		.nv.reservedSmem.offset0,@object
	.size		.nv.reservedSmem.offset0,0x4
	.type		.nv.reservedSmem.cap,@object
	.size		.nv.reservedSmem.cap,0x4
